	.headerflags	@"EF_CUDA_TEXMODE_UNIFIED EF_CUDA_64BIT_ADDRESS EF_CUDA_ACCELERATORS EF_CUDA_SM90 EF_CUDA_VIRTUAL_SM(EF_CUDA_SM90)"
	.elftype	@"ET_EXEC"


//--------------------- .nv.info                  --------------------------
	.section	.nv.info,"",@"SHT_CUDA_INFO"
	.align	4


	//----- nvinfo : EIATTR_REGCOUNT
	.align		4
        /*0000*/ 	.byte	0x04, 0x2f
        /*0002*/ 	.short	(.L_1 - .L_0)
	.align		4
.L_0:
        /*0004*/ 	.word	index@(triton_poi_fused_convolution_4)
        /*0008*/ 	.word	0x0000000c


	//----- nvinfo : EIATTR_MIN_STACK_SIZE
	.align		4
.L_1:
        /*000c*/ 	.byte	0x04, 0x12
        /*000e*/ 	.short	(.L_3 - .L_2)
	.align		4
.L_2:
        /*0010*/ 	.word	index@(triton_poi_fused_convolution_4)
        /*0014*/ 	.word	0x00000000


	//----- nvinfo : EIATTR_FRAME_SIZE
	.align		4
.L_3:
        /*0018*/ 	.byte	0x04, 0x11
        /*001a*/ 	.short	(.L_5 - .L_4)
	.align		4
.L_4:
        /*001c*/ 	.word	index@(triton_poi_fused_convolution_4)
        /*0020*/ 	.word	0x00000000


	//----- nvinfo : EIATTR_MIN_STACK_SIZE
	.align		4
.L_5:
        /*0024*/ 	.byte	0x04, 0x12
        /*0026*/ 	.short	(.L_7 - .L_6)
	.align		4
.L_6:
        /*0028*/ 	.word	index@(triton_poi_fused_convolution_4)
        /*002c*/ 	.word	0x00000000
.L_7:


//--------------------- .nv.info.triton_poi_fused_convolution_4 --------------------------
	.section	.nv.info.triton_poi_fused_convolution_4,"",@"SHT_CUDA_INFO"
	.sectionflags	@""
	.align	4


	//----- nvinfo : EIATTR_CUDA_API_VERSION
	.align		4
        /*0000*/ 	.byte	0x04, 0x37
        /*0002*/ 	.short	(.L_9 - .L_8)
.L_8:
        /*0004*/ 	.word	0x0000007c


	//----- nvinfo : EIATTR_KPARAM_INFO
	.align		4
.L_9:
        /*0008*/ 	.byte	0x04, 0x17
        /*000a*/ 	.short	(.L_11 - .L_10)
.L_10:
        /*000c*/ 	.word	0x00000000
        /*0010*/ 	.short	0x0002
        /*0012*/ 	.short	0x0010
        /*0014*/ 	.byte	0x00, 0xf0, 0x11, 0x00


	//----- nvinfo : EIATTR_KPARAM_INFO
	.align		4
.L_11:
        /*0018*/ 	.byte	0x04, 0x17
        /*001a*/ 	.short	(.L_13 - .L_12)
.L_12:
        /*001c*/ 	.word	0x00000000
        /*0020*/ 	.short	0x0001
        /*0022*/ 	.short	0x0008
        /*0024*/ 	.byte	0x00, 0xf4, 0x21, 0x00


	//----- nvinfo : EIATTR_KPARAM_INFO
	.align		4
.L_13:
        /*0028*/ 	.byte	0x04, 0x17
        /*002a*/ 	.short	(.L_15 - .L_14)
.L_14:
        /*002c*/ 	.word	0x00000000
        /*0030*/ 	.short	0x0000
        /*0032*/ 	.short	0x0000
        /*0034*/ 	.byte	0x00, 0xf4, 0x21, 0x00


	//----- nvinfo : EIATTR_SPARSE_MMA_MASK
	.align		4
.L_15:
        /*0038*/ 	.byte	0x03, 0x50
        /*003a*/ 	.short	0x0000


	//----- nvinfo : EIATTR_MAXREG_COUNT
	.align		4
        /*003c*/ 	.byte	0x03, 0x1b
        /*003e*/ 	.short	0x00ff


	//----- nvinfo : EIATTR_EXIT_INSTR_OFFSETS
	.align		4
        /*0040*/ 	.byte	0x04, 0x1c
        /*0042*/ 	.short	(.L_17 - .L_16)


	//   ....[0]....
.L_16:
        /*0044*/ 	.word	0x000001b0


	//   ....[1]....
        /*0048*/ 	.word	0x000001d0


	//----- nvinfo : EIATTR_REQNTID
	.align		4
.L_17:
        /*004c*/ 	.byte	0x04, 0x10
        /*004e*/ 	.short	(.L_19 - .L_18)
.L_18:
        /*0050*/ 	.word	0x00000080
        /*0054*/ 	.word	0x00000001
        /*0058*/ 	.word	0x00000001


	//----- nvinfo : EIATTR_CBANK_PARAM_SIZE
	.align		4
.L_19:
        /*005c*/ 	.byte	0x03, 0x19
        /*005e*/ 	.short	0x0014


	//----- nvinfo : EIATTR_PARAM_CBANK
	.align		4
        /*0060*/ 	.byte	0x04, 0x0a
        /*0062*/ 	.short	(.L_21 - .L_20)
	.align		4
.L_20:
        /*0064*/ 	.word	index@(.nv.constant0.triton_poi_fused_convolution_4)
        /*0068*/ 	.short	0x0210
        /*006a*/ 	.short	0x0014


	//----- nvinfo : EIATTR_SW_WAR
	.align		4
.L_21:
        /*006c*/ 	.byte	0x04, 0x36
        /*006e*/ 	.short	(.L_23 - .L_22)
.L_22:
        /*0070*/ 	.word	0x00000008
.L_23:


//--------------------- .nv.callgraph             --------------------------
	.section	.nv.callgraph,"",@"SHT_CUDA_CALLGRAPH"
	.align	4
	.sectionentsize	8
	.align		4
        /*0000*/ 	.word	0x00000000
	.align		4
        /*0004*/ 	.word	0xffffffff
	.align		4
        /*0008*/ 	.word	0x00000000
	.align		4
        /*000c*/ 	.word	0xfffffffe
	.align		4
        /*0010*/ 	.word	0x00000000
	.align		4
        /*0014*/ 	.word	0xfffffffd
	.align		4
        /*0018*/ 	.word	0x00000000
	.align		4
        /*001c*/ 	.word	0xfffffffc


//--------------------- .text.triton_poi_fused_convolution_4 --------------------------
	.section	.text.triton_poi_fused_convolution_4,"ax",@progbits
	.align	128
        .global         triton_poi_fused_convolution_4
        .type           triton_poi_fused_convolution_4,@function
        .size           triton_poi_fused_convolution_4,(.L_x_1 - triton_poi_fused_convolution_4)
        .other          triton_poi_fused_convolution_4,@"STO_CUDA_ENTRY STV_DEFAULT"
triton_poi_fused_convolution_4:
.text.triton_poi_fused_convolution_4:
[----:B------:R-:W0:Y:S02]  /*0000*/  LDC R1, c[0x0][0x28] ;  /* 0x00000a00ff017b82 */ /* 0x000e240000000800 */
[----:B------:R-:W1:Y:S01]  /*0010*/  S2R R0, SR_TID.X ;  /* 0x0000000000007919 */ /* 0x000e620000002100 */
[----:B------:R-:W2:Y:S01]  /*0020*/  LDC.64 R2, c[0x0][0x210] ;  /* 0x00008400ff027b82 */ /* 0x000ea20000000a00 */
[----:B------:R-:W-:Y:S01]  /*0030*/  ULDC.64 UR4, c[0x0][0x208] ;  /* 0x0000820000047ab9 */ /* 0x000fe20000000a00 */
[----:B------:R-:W3:Y:S06]  /*0040*/  S2R R7, SR_CTAID.X ;  /* 0x0000000000077919 */ /* 0x000eec0000002500 */
[----:B------:R-:W4:Y:S01]  /*0050*/  LDC.64 R4, c[0x0][0x218] ;  /* 0x00008600ff047b82 */ /* 0x000f220000000a00 */
[----:B-1----:R-:W-:Y:S01]  /*0060*/  IMAD.SHL.U32 R0, R0, 0x2, RZ ;  /* 0x0000000200007824 */ /* 0x002fe200078e00ff */
[----:B---3--:R-:W-:-:S04]  /*0070*/  SHF.R.S32.HI R6, RZ, 0x17, R7 ;  /* 0x00000017ff067819 */ /* 0x008fc80000011407 */
[----:B------:R-:W-:Y:S02]  /*0080*/  LOP3.LUT R0, R0, 0xfe, RZ, 0xc0, !PT ;  /* 0x000000fe00007812 */ /* 0x000fe400078ec0ff */
[----:B------:R-:W-:-:S03]  /*0090*/  SGXT R6, R6, 0x1 ;  /* 0x000000010606781a */ /* 0x000fc60000000200 */
[----:B------:R-:W-:Y:S02]  /*00a0*/  IMAD R7, R7, 0x100, R0 ;  /* 0x0000010007077824 */ /* 0x000fe400078e0200 */
[----:B------:R-:W-:Y:S02]  /*00b0*/  IMAD.MOV.U32 R0, RZ, RZ, RZ ;  /* 0x000000ffff007224 */ /* 0x000fe400078e00ff */
[C---:B--2---:R-:W-:Y:S01]  /*00c0*/  IMAD.WIDE R2, R7.reuse, 0x4, R2 ;  /* 0x0000000407027825 */ /* 0x044fe200078e0202 */
[----:B------:R-:W-:Y:S02]  /*00d0*/  LEA.HI R6, R6, R7, RZ, 0x8 ;  /* 0x0000000706067211 */ /* 0x000fe400078f40ff */
[----:B------:R-:W-:Y:S02]  /*00e0*/  ISETP.GE.AND P0, PT, R7, 0x800, PT ;  /* 0x000008000700780c */ /* 0x000fe40003f06270 */
[----:B------:R-:W-:-:S04]  /*00f0*/  SHF.R.S32.HI R9, RZ, 0x8, R6 ;  /* 0x00000008ff097819 */ /* 0x000fc80000011406 */
[----:B------:R-:W-:-:S04]  /*0100*/  LEA.HI R6, R6, R9, RZ, 0x1 ;  /* 0x0000000906067211 */ /* 0x000fc800078f08ff */
[----:B------:R-:W-:-:S05]  /*0110*/  LOP3.LUT R6, R6, 0xfffffffe, RZ, 0xc0, !PT ;  /* 0xfffffffe06067812 */ /* 0x000fca00078ec0ff */
[----:B------:R-:W-:Y:S01]  /*0120*/  IMAD.IADD R9, R9, 0x1, -R6 ;  /* 0x0000000109097824 */ /* 0x000fe200078e0a06 */
[----:B------:R-:W-:-:S03]  /*0130*/  CS2R R6, SRZ ;  /* 0x0000000000067805 */ /* 0x000fc6000001ff00 */
[----:B----4-:R-:W-:-:S03]  /*0140*/  IMAD.WIDE R4, R9, 0x4, R4 ;  /* 0x0000000409047825 */ /* 0x010fc600078e0204 */
[----:B------:R-:W2:Y:S01]  /*0150*/  @!P0 LDG.E.64 R6, desc[UR4][R2.64] ;  /* 0x0000000402068981 */ /* 0x000ea2000c1e1b00 */
[----:B------:R-:W-:-:S03]  /*0160*/  IMAD.MOV.U32 R9, RZ, RZ, RZ ;  /* 0x000000ffff097224 */ /* 0x000fc600078e00ff */
[----:B------:R-:W2:Y:S04]  /*0170*/  @!P0 LDG.E.EL R0, desc[UR4][R4.64] ;  /* 0x0000000404008981 */ /* 0x000ea8000c2e1900 */
[----:B------:R-:W3:Y:S01]  /*0180*/  @!P0 LDG.E.EL R9, desc[UR4][R4.64] ;  /* 0x0000000404098981 */ /* 0x000ee2000c2e1900 */
[----:B--2---:R-:W-:Y:S01]  /*0190*/  FADD R7, R0, R7 ;  /* 0x0000000700077221 */ /* 0x004fe20000000000 */
[----:B---3--:R-:W-:Y:S01]  /*01a0*/  FADD R6, R9, R6 ;  /* 0x0000000609067221 */ /* 0x008fe20000000000 */
[----:B------:R-:W-:Y:S06]  /*01b0*/  @P0 EXIT ;  /* 0x000000000000094d */ /* 0x000fec0003800000 */
[----:B------:R-:W-:Y:S01]  /*01c0*/  STG.E.64 desc[UR4][R2.64], R6 ;  /* 0x0000000602007986 */ /* 0x000fe2000c101b04 */
[----:B------:R-:W-:Y:S05]  /*01d0*/  EXIT ;  /* 0x000000000000794d */ /* 0x000fea0003800000 */
.L_x_0:
[----:B------:R-:W-:-:S00]  /*01e0*/  BRA `(.L_x_0) ;  /* 0xfffffffc00fc7947 */ /* 0x000fc0000383ffff */
[----:B------:R-:W-:-:S00]  /*01f0*/  NOP ;  /* 0x0000000000007918 */ /* 0x000fc00000000000 */
        /* <DEDUP_REMOVED lines=8> */
.L_x_1:


//--------------------- .nv.constant0.triton_poi_fused_convolution_4 --------------------------
	.section	.nv.constant0.triton_poi_fused_convolution_4,"a",@progbits
	.sectionflags	@""
	.align	4
.nv.constant0.triton_poi_fused_convolution_4:
	.zero		548
